//
// Generated by NVIDIA NVVM Compiler
//
// Compiler Build ID: CL-36424714
// Cuda compilation tools, release 13.0, V13.0.88
// Based on NVVM 20.0.0
//

.version 9.0
.target sm_100
.address_size 64

	// .globl	_Z6vecAddPfS_S_S_S_S_S_i
.extern .func  (.param .b32 func_retval0) vprintf
(
	.param .b64 vprintf_param_0,
	.param .b64 vprintf_param_1
)
;
.global .align 1 .b8 $str[21] = {105, 100, 58, 32, 32, 32, 37, 100, 32, 32, 32, 32, 78, 58, 32, 32, 37, 100, 32, 10};

.visible .entry _Z6vecAddPfS_S_S_S_S_S_i(
	.param .u64 .ptr .align 1 _Z6vecAddPfS_S_S_S_S_S_i_param_0,
	.param .u64 .ptr .align 1 _Z6vecAddPfS_S_S_S_S_S_i_param_1,
	.param .u64 .ptr .align 1 _Z6vecAddPfS_S_S_S_S_S_i_param_2,
	.param .u64 .ptr .align 1 _Z6vecAddPfS_S_S_S_S_S_i_param_3,
	.param .u64 .ptr .align 1 _Z6vecAddPfS_S_S_S_S_S_i_param_4,
	.param .u64 .ptr .align 1 _Z6vecAddPfS_S_S_S_S_S_i_param_5,
	.param .u64 .ptr .align 1 _Z6vecAddPfS_S_S_S_S_S_i_param_6,
	.param .u32 _Z6vecAddPfS_S_S_S_S_S_i_param_7
)
{
	.local .align 8 .b8 	__local_depot0[8];
	.reg .b64 	%SP;
	.reg .b64 	%SPL;
	.reg .pred 	%p<2>;
	.reg .b32 	%r<8>;
	.reg .b32 	%f<22>;
	.reg .b64 	%rd<28>;

	mov.u64 	%SPL, __local_depot0;
	cvta.local.u64 	%SP, %SPL;
	ld.param.u64 	%rd2, [_Z6vecAddPfS_S_S_S_S_S_i_param_1];
	ld.param.u64 	%rd3, [_Z6vecAddPfS_S_S_S_S_S_i_param_2];
	ld.param.u64 	%rd4, [_Z6vecAddPfS_S_S_S_S_S_i_param_3];
	ld.param.u64 	%rd5, [_Z6vecAddPfS_S_S_S_S_S_i_param_4];
	ld.param.u64 	%rd6, [_Z6vecAddPfS_S_S_S_S_S_i_param_5];
	ld.param.u64 	%rd7, [_Z6vecAddPfS_S_S_S_S_S_i_param_6];
	ld.param.u32 	%r2, [_Z6vecAddPfS_S_S_S_S_S_i_param_7];
	add.u64 	%rd8, %SP, 0;
	add.u64 	%rd9, %SPL, 0;
	mov.u32 	%r3, %ctaid.x;
	mov.u32 	%r4, %ntid.x;
	mov.u32 	%r5, %tid.x;
	mad.lo.s32 	%r1, %r3, %r4, %r5;
	st.local.v2.u32 	[%rd9], {%r1, %r2};
	mov.u64 	%rd10, $str;
	cvta.global.u64 	%rd11, %rd10;
	{ // callseq 0, 0
	.param .b64 param0;
	st.param.b64 	[param0], %rd11;
	.param .b64 param1;
	st.param.b64 	[param1], %rd8;
	.param .b32 retval0;
	call.uni (retval0), 
	vprintf, 
	(
	param0, 
	param1
	);
	ld.param.b32 	%r6, [retval0];
	} // callseq 0
	setp.ge.s32 	%p1, %r1, %r2;
	@%p1 bra 	$L__BB0_2;
	ld.param.u64 	%rd27, [_Z6vecAddPfS_S_S_S_S_S_i_param_0];
	cvta.to.global.u64 	%rd12, %rd27;
	cvta.to.global.u64 	%rd13, %rd2;
	cvta.to.global.u64 	%rd14, %rd3;
	cvta.to.global.u64 	%rd15, %rd4;
	cvta.to.global.u64 	%rd16, %rd5;
	cvta.to.global.u64 	%rd17, %rd6;
	cvta.to.global.u64 	%rd18, %rd7;
	mul.wide.s32 	%rd19, %r1, 4;
	add.s64 	%rd20, %rd12, %rd19;
	ld.global.f32 	%f1, [%rd20];
	add.s64 	%rd21, %rd13, %rd19;
	ld.global.f32 	%f2, [%rd21];
	add.f32 	%f3, %f1, %f2;
	add.s64 	%rd22, %rd14, %rd19;
	ld.global.f32 	%f4, [%rd22];
	add.f32 	%f5, %f3, %f4;
	add.s64 	%rd23, %rd15, %rd19;
	ld.global.f32 	%f6, [%rd23];
	add.f32 	%f7, %f5, %f6;
	add.s64 	%rd24, %rd16, %rd19;
	st.global.f32 	[%rd24], %f7;
	ld.global.f32 	%f8, [%rd20];
	ld.global.f32 	%f9, [%rd21];
	add.f32 	%f10, %f8, %f9;
	ld.global.f32 	%f11, [%rd22];
	add.f32 	%f12, %f10, %f11;
	ld.global.f32 	%f13, [%rd23];
	add.f32 	%f14, %f12, %f13;
	add.s64 	%rd25, %rd17, %rd19;
	st.global.f32 	[%rd25], %f14;
	ld.global.f32 	%f15, [%rd20];
	ld.global.f32 	%f16, [%rd21];
	add.f32 	%f17, %f15, %f16;
	ld.global.f32 	%f18, [%rd22];
	add.f32 	%f19, %f17, %f18;
	ld.global.f32 	%f20, [%rd23];
	add.f32 	%f21, %f19, %f20;
	add.s64 	%rd26, %rd18, %rd19;
	st.global.f32 	[%rd26], %f21;
$L__BB0_2:
	ret;

}


// ===== COMPILED SASS (sm_100) =====

	.target	sm_100

	.elftype	@"ET_EXEC"


//--------------------- .note.nv.tkinfo           --------------------------
	.section	.note.nv.tkinfo,"",@"SHT_NOTE"
	.sectionflags	@"SHF_NOTE_NV_TKINFO"
	.tkinfo
        /*0018*/ 	.word	0x00000002
        /*0030*/ 	.string	""
        /*0030*/ 	.string	"ptxas"
        /*0030*/ 	.string	"Cuda compilation tools, release 13.0, V13.0.88"
        /*0030*/ 	.string	"Build cuda_13.0.r13.0/compiler.36424714_0"
        /*0030*/ 	.string	"-arch sm_100 -m 64 "



//--------------------- .note.nv.cuinfo           --------------------------
	.section	.note.nv.cuinfo,"",@"SHT_NOTE"
	.sectionflags	@"SHF_NOTE_NV_CUINFO"
        /*0018*/ 	.short	0x0002
        /*001a*/ 	.short	0x0064
        /*001c*/ 	.short	0x0082
	.zero		2


//--------------------- .nv.info                  --------------------------
	.section	.nv.info,"",@"SHT_CUDA_INFO"
	.align	4


	//----- nvinfo : EIATTR_REGCOUNT
	.align		4
        /*0000*/ 	.byte	0x04, 0x2f
        /*0002*/ 	.short	(.L_2 - .L_1)
	.align		4
.L_1:
        /*0004*/ 	.word	index@(_Z6vecAddPfS_S_S_S_S_S_i)
        /*0008*/ 	.word	0x00000018


	//----- nvinfo : EIATTR_FRAME_SIZE
	.align		4
.L_2:
        /*000c*/ 	.byte	0x04, 0x11
        /*000e*/ 	.short	(.L_4 - .L_3)
	.align		4
.L_3:
        /*0010*/ 	.word	index@(_Z6vecAddPfS_S_S_S_S_S_i)
        /*0014*/ 	.word	0x00000008


	//----- nvinfo : EIATTR_MIN_STACK_SIZE
	.align		4
.L_4:
        /*0018*/ 	.byte	0x04, 0x12
        /*001a*/ 	.short	(.L_6 - .L_5)
	.align		4
.L_5:
        /*001c*/ 	.word	index@(_Z6vecAddPfS_S_S_S_S_S_i)
        /*0020*/ 	.word	0x00000008
.L_6:


//--------------------- .nv.compat                --------------------------
	.section	.nv.compat,"",@"SHT_CUDA_COMPAT_INFO"
	.align	4
        /*0000*/ 	.byte	0x02, 0x09, 0x00, 0x00, 0x02, 0x02, 0x01, 0x00, 0x02, 0x05, 0x05, 0x00, 0x03, 0x07, 0x01, 0x01
        /*0010*/ 	.byte	0x02, 0x03, 0x00, 0x00, 0x02, 0x06, 0x01, 0x00, 0x04, 0x0b, 0x08, 0x00, 0x09, 0x00, 0x00, 0x00
        /*0020*/ 	.byte	0x00, 0x00, 0x00, 0x00


//--------------------- .nv.info._Z6vecAddPfS_S_S_S_S_S_i --------------------------
	.section	.nv.info._Z6vecAddPfS_S_S_S_S_S_i,"",@"SHT_CUDA_INFO"
	.sectionflags	@""
	.align	4


	//----- nvinfo : EIATTR_CUDA_API_VERSION
	.align		4
        /*0000*/ 	.byte	0x04, 0x37
        /*0002*/ 	.short	(.L_8 - .L_7)
.L_7:
        /*0004*/ 	.word	0x00000082


	//----- nvinfo : EIATTR_KPARAM_INFO
	.align		4
.L_8:
        /*0008*/ 	.byte	0x04, 0x17
        /*000a*/ 	.short	(.L_10 - .L_9)
.L_9:
        /*000c*/ 	.word	0x00000000
        /*0010*/ 	.short	0x0007
        /*0012*/ 	.short	0x0038
        /*0014*/ 	.byte	0x00, 0xf0, 0x11, 0x00


	//----- nvinfo : EIATTR_KPARAM_INFO
	.align		4
.L_10:
        /*0018*/ 	.byte	0x04, 0x17
        /*001a*/ 	.short	(.L_12 - .L_11)
.L_11:
        /*001c*/ 	.word	0x00000000
        /*0020*/ 	.short	0x0006
        /*0022*/ 	.short	0x0030
        /*0024*/ 	.byte	0x00, 0xf5, 0x21, 0x00


	//----- nvinfo : EIATTR_KPARAM_INFO
	.align		4
.L_12:
        /*0028*/ 	.byte	0x04, 0x17
        /*002a*/ 	.short	(.L_14 - .L_13)
.L_13:
        /*002c*/ 	.word	0x00000000
        /*0030*/ 	.short	0x0005
        /*0032*/ 	.short	0x0028
        /*0034*/ 	.byte	0x00, 0xf5, 0x21, 0x00


	//----- nvinfo : EIATTR_KPARAM_INFO
	.align		4
.L_14:
        /*0038*/ 	.byte	0x04, 0x17
        /*003a*/ 	.short	(.L_16 - .L_15)
.L_15:
        /*003c*/ 	.word	0x00000000
        /*0040*/ 	.short	0x0004
        /*0042*/ 	.short	0x0020
        /*0044*/ 	.byte	0x00, 0xf5, 0x21, 0x00


	//----- nvinfo : EIATTR_KPARAM_INFO
	.align		4
.L_16:
        /*0048*/ 	.byte	0x04, 0x17
        /*004a*/ 	.short	(.L_18 - .L_17)
.L_17:
        /*004c*/ 	.word	0x00000000
        /*0050*/ 	.short	0x0003
        /*0052*/ 	.short	0x0018
        /*0054*/ 	.byte	0x00, 0xf5, 0x21, 0x00


	//----- nvinfo : EIATTR_KPARAM_INFO
	.align		4
.L_18:
        /*0058*/ 	.byte	0x04, 0x17
        /*005a*/ 	.short	(.L_20 - .L_19)
.L_19:
        /*005c*/ 	.word	0x00000000
        /*0060*/ 	.short	0x0002
        /*0062*/ 	.short	0x0010
        /*0064*/ 	.byte	0x00, 0xf5, 0x21, 0x00


	//----- nvinfo : EIATTR_KPARAM_INFO
	.align		4
.L_20:
        /*0068*/ 	.byte	0x04, 0x17
        /*006a*/ 	.short	(.L_22 - .L_21)
.L_21:
        /*006c*/ 	.word	0x00000000
        /*0070*/ 	.short	0x0001
        /*0072*/ 	.short	0x0008
        /*0074*/ 	.byte	0x00, 0xf5, 0x21, 0x00


	//----- nvinfo : EIATTR_KPARAM_INFO
	.align		4
.L_22:
        /*0078*/ 	.byte	0x04, 0x17
        /*007a*/ 	.short	(.L_24 - .L_23)
.L_23:
        /*007c*/ 	.word	0x00000000
        /*0080*/ 	.short	0x0000
        /*0082*/ 	.short	0x0000
        /*0084*/ 	.byte	0x00, 0xf5, 0x21, 0x00


	//----- nvinfo : EIATTR_SPARSE_MMA_MASK
	.align		4
.L_24:
        /*0088*/ 	.byte	0x03, 0x50
        /*008a*/ 	.short	0x0000


	//----- nvinfo : EIATTR_MAXREG_COUNT
	.align		4
        /*008c*/ 	.byte	0x03, 0x1b
        /*008e*/ 	.short	0x00ff


	//----- nvinfo : EIATTR_EXTERNS
	.align		4
        /*0090*/ 	.byte	0x04, 0x0f
        /*0092*/ 	.short	(.L_26 - .L_25)


	//   ....[0]....
	.align		4
.L_25:
        /*0094*/ 	.word	index@(vprintf)


	//----- nvinfo : EIATTR_MERCURY_ISA_VERSION
	.align		4
.L_26:
        /*0098*/ 	.byte	0x03, 0x5f
        /*009a*/ 	.short	0x0101


	//----- nvinfo : EIATTR_VRC_CTA_INIT_COUNT
	.align		4
        /*009c*/ 	.byte	0x02, 0x4a
	.zero		1
	.zero		1


	//----- nvinfo : EIATTR_SYSCALL_OFFSETS
	.align		4
        /*00a0*/ 	.byte	0x04, 0x46
        /*00a2*/ 	.short	(.L_28 - .L_27)


	//   ....[0]....
.L_27:
        /*00a4*/ 	.word	0x00000120


	//----- nvinfo : EIATTR_EXIT_INSTR_OFFSETS
	.align		4
.L_28:
        /*00a8*/ 	.byte	0x04, 0x1c
        /*00aa*/ 	.short	(.L_30 - .L_29)


	//   ....[0]....
.L_29:
        /*00ac*/ 	.word	0x00000150


	//   ....[1]....
        /*00b0*/ 	.word	0x000003d0


	//----- nvinfo : EIATTR_CRS_STACK_SIZE
	.align		4
.L_30:
        /*00b4*/ 	.byte	0x04, 0x1e
        /*00b6*/ 	.short	(.L_32 - .L_31)
.L_31:
        /*00b8*/ 	.word	0x00000000


	//----- nvinfo : EIATTR_CBANK_PARAM_SIZE
	.align		4
.L_32:
        /*00bc*/ 	.byte	0x03, 0x19
        /*00be*/ 	.short	0x003c


	//----- nvinfo : EIATTR_PARAM_CBANK
	.align		4
        /*00c0*/ 	.byte	0x04, 0x0a
        /*00c2*/ 	.short	(.L_34 - .L_33)
	.align		4
.L_33:
        /*00c4*/ 	.word	index@(.nv.constant0._Z6vecAddPfS_S_S_S_S_S_i)
        /*00c8*/ 	.short	0x0380
        /*00ca*/ 	.short	0x003c


	//----- nvinfo : EIATTR_SW_WAR
	.align		4
.L_34:
        /*00cc*/ 	.byte	0x04, 0x36
        /*00ce*/ 	.short	(.L_36 - .L_35)
.L_35:
        /*00d0*/ 	.word	0x00000008
.L_36:


//--------------------- .nv.callgraph             --------------------------
	.section	.nv.callgraph,"",@"SHT_CUDA_CALLGRAPH"
	.align	4
	.sectionentsize	8
	.align		4
        /*0000*/ 	.word	0x00000000
	.align		4
        /*0004*/ 	.word	0xffffffff
	.align		4
        /*0008*/ 	.word	index@(_Z6vecAddPfS_S_S_S_S_S_i)
	.align		4
        /*000c*/ 	.word	index@(vprintf)
	.align		4
        /*0010*/ 	.word	0x00000000
	.align		4
        /*0014*/ 	.word	0xfffffffe
	.align		4
        /*0018*/ 	.word	0x00000000
	.align		4
        /*001c*/ 	.word	0xfffffffd
	.align		4
        /*0020*/ 	.word	0x00000000
	.align		4
        /*0024*/ 	.word	0xfffffffc


//--------------------- .nv.constant4             --------------------------
	.section	.nv.constant4,"a",@progbits
	.align	8
	.align		8
.nv.constant4:
        /*0000*/ 	.dword	vprintf
	.align		8
        /*0008*/ 	.dword	$str


//--------------------- .text._Z6vecAddPfS_S_S_S_S_S_i --------------------------
	.section	.text._Z6vecAddPfS_S_S_S_S_S_i,"ax",@progbits
	.align	128
        .global         _Z6vecAddPfS_S_S_S_S_S_i
        .type           _Z6vecAddPfS_S_S_S_S_S_i,@function
        .size           _Z6vecAddPfS_S_S_S_S_S_i,(.L_x_2 - _Z6vecAddPfS_S_S_S_S_S_i)
        .other          _Z6vecAddPfS_S_S_S_S_S_i,@"STO_CUDA_ENTRY STV_DEFAULT"
_Z6vecAddPfS_S_S_S_S_S_i:
.text._Z6vecAddPfS_S_S_S_S_S_i:
[----:B------:R-:W0:Y:S01]  /*0000*/  LDC R1, c[0x0][0x37c] ;  /* 0x0000df00ff017b82 */ /* 0x000e220000000800 */
[----:B------:R-:W1:Y:S01]  /*0010*/  S2R R5, SR_TID.X ;  /* 0x0000000000057919 */ /* 0x000e620000002100 */
[----:B------:R-:W2:Y:S06]  /*0020*/  LDCU UR5, c[0x0][0x2fc] ;  /* 0x00005f80ff0577ac */ /* 0x000eac0008000800 */
[----:B------:R-:W1:Y:S01]  /*0030*/  S2UR UR6, SR_CTAID.X ;  /* 0x00000000000679c3 */ /* 0x000e620000002500 */
[----:B0-----:R-:W-:Y:S02]  /*0040*/  IADD3 R1, PT, PT, R1, -0x8, RZ ;  /* 0xfffffff801017810 */ /* 0x001fe40007ffe0ff */
[----:B------:R-:W-:Y:S01]  /*0050*/  MOV R0, 0x0 ;  /* 0x0000000000007802 */ /* 0x000fe20000000f00 */
[----:B------:R-:W0:Y:S04]  /*0060*/  LDCU UR4, c[0x0][0x2f8] ;  /* 0x00005f00ff0477ac */ /* 0x000e280008000800 */
[----:B------:R-:W1:Y:S08]  /*0070*/  LDC R2, c[0x0][0x360] ;  /* 0x0000d800ff027b82 */ /* 0x000e700000000800 */
[----:B------:R-:W3:Y:S01]  /*0080*/  LDC R3, c[0x0][0x3b8] ;  /* 0x0000ee00ff037b82 */ /* 0x000ee20000000800 */
[----:B0-----:R-:W-:-:S07]  /*0090*/  IADD3 R6, P0, PT, R1, UR4, RZ ;  /* 0x0000000401067c10 */ /* 0x001fce000ff1e0ff */
[----:B------:R0:W4:Y:S01]  /*00a0*/  LDC.64 R8, c[0x4][R0] ;  /* 0x0100000000087b82 */ /* 0x0001220000000a00 */
[----:B--2---:R-:W-:Y:S01]  /*00b0*/  IADD3.X R7, PT, PT, RZ, UR5, RZ, P0, !PT ;  /* 0x00000005ff077c10 */ /* 0x004fe200087fe4ff */
[----:B-1----:R-:W-:Y:S01]  /*00c0*/  IMAD R2, R2, UR6, R5 ;  /* 0x0000000602027c24 */ /* 0x002fe2000f8e0205 */
[----:B------:R-:W1:Y:S04]  /*00d0*/  LDCU.64 UR6, c[0x4][0x8] ;  /* 0x01000100ff0677ac */ /* 0x000e680008000a00 */
[----:B---3--:R0:W-:Y:S01]  /*00e0*/  STL.64 [R1], R2 ;  /* 0x0000000201007387 */ /* 0x0081e20000100a00 */
[----:B-1----:R-:W-:Y:S02]  /*00f0*/  MOV R4, UR6 ;  /* 0x0000000600047c02 */ /* 0x002fe40008000f00 */
[----:B0---4-:R-:W-:-:S07]  /*0100*/  MOV R5, UR7 ;  /* 0x0000000700057c02 */ /* 0x011fce0008000f00 */
[----:B------:R-:W-:-:S07]  /*0110*/  LEPC R20, `(.L_x_0) ;  /* 0x000000001014794e */ /* 0x000fce0000000000 */
[----:B------:R-:W-:Y:S05]  /*0120*/  CALL.ABS.NOINC R8 ;  /* 0x0000000008007343 */ /* 0x000fea0003c00000 */
.L_x_0:
[----:B------:R-:W0:Y:S02]  /*0130*/  LDCU UR4, c[0x0][0x3b8] ;  /* 0x00007700ff0477ac */ /* 0x000e240008000800 */
[----:B0-----:R-:W-:-:S13]  /*0140*/  ISETP.GE.AND P0, PT, R2, UR4, PT ;  /* 0x0000000402007c0c */ /* 0x001fda000bf06270 */
[----:B------:R-:W-:Y:S05]  /*0150*/  @P0 EXIT ;  /* 0x000000000000094d */ /* 0x000fea0003800000 */
[----:B------:R-:W0:Y:S01]  /*0160*/  LDC.64 R4, c[0x0][0x380] ;  /* 0x0000e000ff047b82 */ /* 0x000e220000000a00 */
[----:B------:R-:W1:Y:S07]  /*0170*/  LDCU.64 UR4, c[0x0][0x358] ;  /* 0x00006b00ff0477ac */ /* 0x000e6e0008000a00 */
[----:B------:R-:W2:Y:S08]  /*0180*/  LDC.64 R6, c[0x0][0x388] ;  /* 0x0000e200ff067b82 */ /* 0x000eb00000000a00 */
[----:B------:R-:W3:Y:S08]  /*0190*/  LDC.64 R8, c[0x0][0x390] ;  /* 0x0000e400ff087b82 */ /* 0x000ef00000000a00 */
[----:B------:R-:W4:Y:S01]  /*01a0*/  LDC.64 R10, c[0x0][0x398] ;  /* 0x0000e600ff0a7b82 */ /* 0x000f220000000a00 */
[----:B0-----:R-:W-:-:S05]  /*01b0*/  IMAD.WIDE R4, R2, 0x4, R4 ;  /* 0x0000000402047825 */ /* 0x001fca00078e0204 */
[----:B-1----:R-:W5:Y:S01]  /*01c0*/  LDG.E R0, desc[UR4][R4.64] ;  /* 0x0000000404007981 */ /* 0x002f62000c1e1900 */
[C---:B--2---:R-:W-:Y:S01]  /*01d0*/  IMAD.WIDE R6, R2.reuse, 0x4, R6 ;  /* 0x0000000402067825 */ /* 0x044fe200078e0206 */
[----:B------:R-:W0:Y:S04]  /*01e0*/  LDC.64 R12, c[0x0][0x3a0] ;  /* 0x0000e800ff0c7b82 */ /* 0x000e280000000a00 */
[----:B------:R-:W5:Y:S01]  /*01f0*/  LDG.E R3, desc[UR4][R6.64] ;  /* 0x0000000406037981 */ /* 0x000f62000c1e1900 */
[----:B---3--:R-:W-:-:S05]  /*0200*/  IMAD.WIDE R8, R2, 0x4, R8 ;  /* 0x0000000402087825 */ /* 0x008fca00078e0208 */
[----:B------:R-:W2:Y:S01]  /*0210*/  LDG.E R15, desc[UR4][R8.64] ;  /* 0x00000004080f7981 */ /* 0x000ea2000c1e1900 */
[----:B----4-:R-:W-:-:S05]  /*0220*/  IMAD.WIDE R10, R2, 0x4, R10 ;  /* 0x00000004020a7825 */ /* 0x010fca00078e020a */
[----:B------:R-:W3:Y:S01]  /*0230*/  LDG.E R17, desc[UR4][R10.64] ;  /* 0x000000040a117981 */ /* 0x000ee2000c1e1900 */
[----:B0-----:R-:W-:-:S04]  /*0240*/  IMAD.WIDE R12, R2, 0x4, R12 ;  /* 0x00000004020c7825 */ /* 0x001fc800078e020c */
[----:B-----5:R-:W-:-:S04]  /*0250*/  FADD R0, R0, R3 ;  /* 0x0000000300007221 */ /* 0x020fc80000000000 */
[----:B--2---:R-:W-:Y:S02]  /*0260*/  FADD R0, R0, R15 ;  /* 0x0000000f00007221 */ /* 0x004fe40000000000 */
[----:B------:R-:W0:Y:S02]  /*0270*/  LDC.64 R14, c[0x0][0x3a8] ;  /* 0x0000ea00ff0e7b82 */ /* 0x000e240000000a00 */
[----:B---3--:R-:W-:-:S05]  /*0280*/  FADD R17, R0, R17 ;  /* 0x0000001100117221 */ /* 0x008fca0000000000 */
[----:B------:R1:W-:Y:S04]  /*0290*/  STG.E desc[UR4][R12.64], R17 ;  /* 0x000000110c007986 */ /* 0x0003e8000c101904 */
[----:B------:R-:W2:Y:S04]  /*02a0*/  LDG.E R0, desc[UR4][R4.64] ;  /* 0x0000000404007981 */ /* 0x000ea8000c1e1900 */
[----:B------:R-:W2:Y:S04]  /*02b0*/  LDG.E R3, desc[UR4][R6.64] ;  /* 0x0000000406037981 */ /* 0x000ea8000c1e1900 */
[----:B------:R-:W3:Y:S01]  /*02c0*/  LDG.E R19, desc[UR4][R8.64] ;  /* 0x0000000408137981 */ /* 0x000ee2000c1e1900 */
[----:B0-----:R-:W-:Y:S01]  /*02d0*/  IMAD.WIDE R14, R2, 0x4, R14 ;  /* 0x00000004020e7825 */ /* 0x001fe200078e020e */
[----:B-1----:R-:W0:Y:S02]  /*02e0*/  LDC.64 R12, c[0x0][0x3b0] ;  /* 0x0000ec00ff0c7b82 */ /* 0x002e240000000a00 */
[----:B------:R-:W4:Y:S01]  /*02f0*/  LDG.E R21, desc[UR4][R10.64] ;  /* 0x000000040a157981 */ /* 0x000f22000c1e1900 */
[----:B--2---:R-:W-:-:S04]  /*0300*/  FADD R0, R0, R3 ;  /* 0x0000000300007221 */ /* 0x004fc80000000000 */
[----:B---3--:R-:W-:-:S04]  /*0310*/  FADD R0, R0, R19 ;  /* 0x0000001300007221 */ /* 0x008fc80000000000 */
[----:B----4-:R-:W-:-:S05]  /*0320*/  FADD R21, R0, R21 ;  /* 0x0000001500157221 */ /* 0x010fca0000000000 */
[----:B------:R-:W-:Y:S04]  /*0330*/  STG.E desc[UR4][R14.64], R21 ;  /* 0x000000150e007986 */ /* 0x000fe8000c101904 */
[----:B------:R-:W2:Y:S04]  /*0340*/  LDG.E R0, desc[UR4][R4.64] ;  /* 0x0000000404007981 */ /* 0x000ea8000c1e1900 */
[----:B------:R-:W2:Y:S04]  /*0350*/  LDG.E R3, desc[UR4][R6.64] ;  /* 0x0000000406037981 */ /* 0x000ea8000c1e1900 */
[----:B------:R-:W3:Y:S04]  /*0360*/  LDG.E R17, desc[UR4][R8.64] ;  /* 0x0000000408117981 */ /* 0x000ee8000c1e1900 */
[----:B------:R-:W4:Y:S01]  /*0370*/  LDG.E R19, desc[UR4][R10.64] ;  /* 0x000000040a137981 */ /* 0x000f22000c1e1900 */
[----:B--2---:R-:W-:-:S04]  /*0380*/  FADD R0, R0, R3 ;  /* 0x0000000300007221 */ /* 0x004fc80000000000 */
[----:B---3--:R-:W-:Y:S01]  /*0390*/  FADD R0, R0, R17 ;  /* 0x0000001100007221 */ /* 0x008fe20000000000 */
[----:B0-----:R-:W-:-:S04]  /*03a0*/  IMAD.WIDE R2, R2, 0x4, R12 ;  /* 0x0000000402027825 */ /* 0x001fc800078e020c */
[----:B----4-:R-:W-:-:S05]  /*03b0*/  FADD R19, R0, R19 ;  /* 0x0000001300137221 */ /* 0x010fca0000000000 */
[----:B------:R-:W-:Y:S01]  /*03c0*/  STG.E desc[UR4][R2.64], R19 ;  /* 0x0000001302007986 */ /* 0x000fe2000c101904 */
[----:B------:R-:W-:Y:S05]  /*03d0*/  EXIT ;  /* 0x000000000000794d */ /* 0x000fea0003800000 */
.L_x_1:
[----:B------:R-:W-:-:S00]  /*03e0*/  BRA `(.L_x_1) ;  /* 0xfffffffc00fc7947 */ /* 0x000fc0000383ffff */
[----:B------:R-:W-:-:S00]  /*03f0*/  NOP ;  /* 0x0000000000007918 */ /* 0x000fc00000000000 */
        /* <DEDUP_REMOVED lines=8> */
.L_x_2:


//--------------------- .nv.global.init           --------------------------
	.section	.nv.global.init,"aw",@progbits
.nv.global.init:
	.type		$str,@object
	.size		$str,(.L_0 - $str)
$str:
        /*0000*/ 	.byte	0x69, 0x64, 0x3a, 0x20, 0x20, 0x20, 0x25, 0x64, 0x20, 0x20, 0x20, 0x20, 0x4e, 0x3a, 0x20, 0x20
        /*0010*/ 	.byte	0x25, 0x64, 0x20, 0x0a, 0x00
.L_0:


//--------------------- .nv.shared.reserved.0     --------------------------
	.section	.nv.shared.reserved.0,"aw",@nobits
	.weak		__nv_reservedSMEM_offset_0_alias
	.size		__nv_reservedSMEM_offset_0_alias, 0, 64
	.other		__nv_reservedSMEM_offset_0_alias,@"STO_CUDA_RESERVED_SHARED STV_DEFAULT"
__nv_reservedSMEM_offset_0_alias:
	.zero		0
	.zero		64


//--------------------- .nv.constant0._Z6vecAddPfS_S_S_S_S_S_i --------------------------
	.section	.nv.constant0._Z6vecAddPfS_S_S_S_S_S_i,"a",@progbits
	.sectionflags	@""
	.align	4
.nv.constant0._Z6vecAddPfS_S_S_S_S_S_i:
	.zero		956


//--------------------- SYMBOLS --------------------------

	.type		.nv.reservedSmem.offset0,@object
	.size		.nv.reservedSmem.offset0,0x4
	.type		vprintf,@function
